//
// Generated by NVIDIA NVVM Compiler
//
// Compiler Build ID: CL-36424714
// Cuda compilation tools, release 13.0, V13.0.88
// Based on NVVM 20.0.0
//

.version 9.0
.target sm_100
.address_size 64

	// .globl	_Z16inicializa_vetorv
.extern .func  (.param .b32 func_retval0) vprintf
(
	.param .b64 vprintf_param_0,
	.param .b64 vprintf_param_1
)
;
.global .attribute(.managed) .align 4 .b8 vetor[40];
.global .align 1 .b8 $str[31] = {10, 32, 71, 80, 85, 32, 45, 32, 105, 110, 105, 99, 105, 97, 108, 105, 122, 97, 110, 100, 111, 32, 45, 32, 76, 61, 32, 37, 100, 10};
.global .align 1 .b8 $str$1[29] = {10, 32, 71, 80, 85, 32, 45, 32, 99, 97, 108, 99, 117, 108, 97, 110, 100, 111, 32, 45, 32, 116, 104, 32, 37, 100, 32, 10};

.visible .entry _Z16inicializa_vetorv()
{
	.local .align 8 .b8 	__local_depot0[8];
	.reg .b64 	%SP;
	.reg .b64 	%SPL;
	.reg .b32 	%r<7>;
	.reg .b64 	%rd<8>;

	mov.u64 	%SPL, __local_depot0;
	cvta.local.u64 	%SP, %SPL;
	add.u64 	%rd1, %SP, 0;
	add.u64 	%rd2, %SPL, 0;
	mov.u32 	%r1, %ctaid.x;
	mov.u32 	%r2, %ntid.x;
	mov.u32 	%r3, %tid.x;
	mad.lo.s32 	%r4, %r1, %r2, %r3;
	st.local.u32 	[%rd2], %r4;
	mov.u64 	%rd3, $str;
	cvta.global.u64 	%rd4, %rd3;
	{ // callseq 0, 0
	.param .b64 param0;
	st.param.b64 	[param0], %rd4;
	.param .b64 param1;
	st.param.b64 	[param1], %rd1;
	.param .b32 retval0;
	call.uni (retval0), 
	vprintf, 
	(
	param0, 
	param1
	);
	ld.param.b32 	%r5, [retval0];
	} // callseq 0
	mul.wide.s32 	%rd5, %r4, 4;
	mov.u64 	%rd6, vetor;
	add.s64 	%rd7, %rd6, %rd5;
	st.global.u32 	[%rd7], %r4;
	ret;

}
	// .globl	_Z5dobrov
.visible .entry _Z5dobrov()
{
	.local .align 8 .b8 	__local_depot1[8];
	.reg .b64 	%SP;
	.reg .b64 	%SPL;
	.reg .b32 	%r<9>;
	.reg .b64 	%rd<8>;

	mov.u64 	%SPL, __local_depot1;
	cvta.local.u64 	%SP, %SPL;
	add.u64 	%rd1, %SP, 0;
	add.u64 	%rd2, %SPL, 0;
	mov.u32 	%r1, %ctaid.x;
	mov.u32 	%r2, %ntid.x;
	mov.u32 	%r3, %tid.x;
	mad.lo.s32 	%r4, %r1, %r2, %r3;
	st.local.u32 	[%rd2], %r4;
	mov.u64 	%rd3, $str$1;
	cvta.global.u64 	%rd4, %rd3;
	{ // callseq 1, 0
	.param .b64 param0;
	st.param.b64 	[param0], %rd4;
	.param .b64 param1;
	st.param.b64 	[param1], %rd1;
	.param .b32 retval0;
	call.uni (retval0), 
	vprintf, 
	(
	param0, 
	param1
	);
	ld.param.b32 	%r5, [retval0];
	} // callseq 1
	mul.wide.s32 	%rd5, %r4, 4;
	mov.u64 	%rd6, vetor;
	add.s64 	%rd7, %rd6, %rd5;
	ld.global.u32 	%r7, [%rd7];
	shl.b32 	%r8, %r7, 1;
	st.global.u32 	[%rd7], %r8;
	ret;

}


// ===== COMPILED SASS (sm_100) =====

	.target	sm_100

	.elftype	@"ET_EXEC"


//--------------------- .note.nv.tkinfo           --------------------------
	.section	.note.nv.tkinfo,"",@"SHT_NOTE"
	.sectionflags	@"SHF_NOTE_NV_TKINFO"
	.tkinfo
        /*0018*/ 	.word	0x00000002
        /*0030*/ 	.string	""
        /*0030*/ 	.string	"ptxas"
        /*0030*/ 	.string	"Cuda compilation tools, release 13.0, V13.0.88"
        /*0030*/ 	.string	"Build cuda_13.0.r13.0/compiler.36424714_0"
        /*0030*/ 	.string	"-arch sm_100 -m 64 "



//--------------------- .note.nv.cuinfo           --------------------------
	.section	.note.nv.cuinfo,"",@"SHT_NOTE"
	.sectionflags	@"SHF_NOTE_NV_CUINFO"
        /*0018*/ 	.short	0x0002
        /*001a*/ 	.short	0x0064
        /*001c*/ 	.short	0x0082
	.zero		2


//--------------------- .nv.info                  --------------------------
	.section	.nv.info,"",@"SHT_CUDA_INFO"
	.align	4


	//----- nvinfo : EIATTR_REGCOUNT
	.align		4
        /*0000*/ 	.byte	0x04, 0x2f
        /*0002*/ 	.short	(.L_4 - .L_3)
	.align		4
.L_3:
        /*0004*/ 	.word	index@(_Z16inicializa_vetorv)
        /*0008*/ 	.word	0x00000018


	//----- nvinfo : EIATTR_FRAME_SIZE
	.align		4
.L_4:
        /*000c*/ 	.byte	0x04, 0x11
        /*000e*/ 	.short	(.L_6 - .L_5)
	.align		4
.L_5:
        /*0010*/ 	.word	index@(_Z16inicializa_vetorv)
        /*0014*/ 	.word	0x00000008


	//----- nvinfo : EIATTR_REGCOUNT
	.align		4
.L_6:
        /*0018*/ 	.byte	0x04, 0x2f
        /*001a*/ 	.short	(.L_8 - .L_7)
	.align		4
.L_7:
        /*001c*/ 	.word	index@(_Z5dobrov)
        /*0020*/ 	.word	0x00000018


	//----- nvinfo : EIATTR_FRAME_SIZE
	.align		4
.L_8:
        /*0024*/ 	.byte	0x04, 0x11
        /*0026*/ 	.short	(.L_10 - .L_9)
	.align		4
.L_9:
        /*0028*/ 	.word	index@(_Z5dobrov)
        /*002c*/ 	.word	0x00000008


	//----- nvinfo : EIATTR_MIN_STACK_SIZE
	.align		4
.L_10:
        /*0030*/ 	.byte	0x04, 0x12
        /*0032*/ 	.short	(.L_12 - .L_11)
	.align		4
.L_11:
        /*0034*/ 	.word	index@(_Z5dobrov)
        /*0038*/ 	.word	0x00000008


	//----- nvinfo : EIATTR_MIN_STACK_SIZE
	.align		4
.L_12:
        /*003c*/ 	.byte	0x04, 0x12
        /*003e*/ 	.short	(.L_14 - .L_13)
	.align		4
.L_13:
        /*0040*/ 	.word	index@(_Z16inicializa_vetorv)
        /*0044*/ 	.word	0x00000008
.L_14:


//--------------------- .nv.compat                --------------------------
	.section	.nv.compat,"",@"SHT_CUDA_COMPAT_INFO"
	.align	4
        /*0000*/ 	.byte	0x02, 0x09, 0x00, 0x00, 0x02, 0x02, 0x01, 0x00, 0x02, 0x05, 0x05, 0x00, 0x03, 0x07, 0x01, 0x01
        /*0010*/ 	.byte	0x02, 0x03, 0x00, 0x00, 0x02, 0x06, 0x01, 0x00, 0x04, 0x0b, 0x08, 0x00, 0x09, 0x00, 0x00, 0x00
        /*0020*/ 	.byte	0x00, 0x00, 0x00, 0x00


//--------------------- .nv.info._Z5dobrov        --------------------------
	.section	.nv.info._Z5dobrov,"",@"SHT_CUDA_INFO"
	.sectionflags	@""
	.align	4


	//----- nvinfo : EIATTR_CUDA_API_VERSION
	.align		4
        /*0000*/ 	.byte	0x04, 0x37
        /*0002*/ 	.short	(.L_16 - .L_15)
.L_15:
        /*0004*/ 	.word	0x00000082


	//----- nvinfo : EIATTR_SPARSE_MMA_MASK
	.align		4
.L_16:
        /*0008*/ 	.byte	0x03, 0x50
        /*000a*/ 	.short	0x0000


	//----- nvinfo : EIATTR_MAXREG_COUNT
	.align		4
        /*000c*/ 	.byte	0x03, 0x1b
        /*000e*/ 	.short	0x00ff


	//----- nvinfo : EIATTR_EXTERNS
	.align		4
        /*0010*/ 	.byte	0x04, 0x0f
        /*0012*/ 	.short	(.L_18 - .L_17)


	//   ....[0]....
	.align		4
.L_17:
        /*0014*/ 	.word	index@(vprintf)


	//----- nvinfo : EIATTR_MERCURY_ISA_VERSION
	.align		4
.L_18:
        /*0018*/ 	.byte	0x03, 0x5f
        /*001a*/ 	.short	0x0101


	//----- nvinfo : EIATTR_VRC_CTA_INIT_COUNT
	.align		4
        /*001c*/ 	.byte	0x02, 0x4a
	.zero		1
	.zero		1


	//----- nvinfo : EIATTR_SYSCALL_OFFSETS
	.align		4
        /*0020*/ 	.byte	0x04, 0x46
        /*0022*/ 	.short	(.L_20 - .L_19)


	//   ....[0]....
.L_19:
        /*0024*/ 	.word	0x00000120


	//----- nvinfo : EIATTR_EXIT_INSTR_OFFSETS
	.align		4
.L_20:
        /*0028*/ 	.byte	0x04, 0x1c
        /*002a*/ 	.short	(.L_22 - .L_21)


	//   ....[0]....
.L_21:
        /*002c*/ 	.word	0x00000180


	//----- nvinfo : EIATTR_SW_WAR
	.align		4
.L_22:
        /*0030*/ 	.byte	0x04, 0x36
        /*0032*/ 	.short	(.L_24 - .L_23)
.L_23:
        /*0034*/ 	.word	0x00000008
.L_24:


//--------------------- .nv.info._Z16inicializa_vetorv --------------------------
	.section	.nv.info._Z16inicializa_vetorv,"",@"SHT_CUDA_INFO"
	.sectionflags	@""
	.align	4


	//----- nvinfo : EIATTR_CUDA_API_VERSION
	.align		4
        /*0000*/ 	.byte	0x04, 0x37
        /*0002*/ 	.short	(.L_26 - .L_25)
.L_25:
        /*0004*/ 	.word	0x00000082


	//----- nvinfo : EIATTR_SPARSE_MMA_MASK
	.align		4
.L_26:
        /*0008*/ 	.byte	0x03, 0x50
        /*000a*/ 	.short	0x0000


	//----- nvinfo : EIATTR_MAXREG_COUNT
	.align		4
        /*000c*/ 	.byte	0x03, 0x1b
        /*000e*/ 	.short	0x00ff


	//----- nvinfo : EIATTR_EXTERNS
	.align		4
        /*0010*/ 	.byte	0x04, 0x0f
        /*0012*/ 	.short	(.L_28 - .L_27)


	//   ....[0]....
	.align		4
.L_27:
        /*0014*/ 	.word	index@(vprintf)


	//----- nvinfo : EIATTR_MERCURY_ISA_VERSION
	.align		4
.L_28:
        /*0018*/ 	.byte	0x03, 0x5f
        /*001a*/ 	.short	0x0101


	//----- nvinfo : EIATTR_VRC_CTA_INIT_COUNT
	.align		4
        /*001c*/ 	.byte	0x02, 0x4a
	.zero		1
	.zero		1


	//----- nvinfo : EIATTR_SYSCALL_OFFSETS
	.align		4
        /*0020*/ 	.byte	0x04, 0x46
        /*0022*/ 	.short	(.L_30 - .L_29)


	//   ....[0]....
.L_29:
        /*0024*/ 	.word	0x00000120


	//----- nvinfo : EIATTR_EXIT_INSTR_OFFSETS
	.align		4
.L_30:
        /*0028*/ 	.byte	0x04, 0x1c
        /*002a*/ 	.short	(.L_32 - .L_31)


	//   ....[0]....
.L_31:
        /*002c*/ 	.word	0x00000160


	//----- nvinfo : EIATTR_SW_WAR
	.align		4
.L_32:
        /*0030*/ 	.byte	0x04, 0x36
        /*0032*/ 	.short	(.L_34 - .L_33)
.L_33:
        /*0034*/ 	.word	0x00000008
.L_34:


//--------------------- .nv.callgraph             --------------------------
	.section	.nv.callgraph,"",@"SHT_CUDA_CALLGRAPH"
	.align	4
	.sectionentsize	8
	.align		4
        /*0000*/ 	.word	0x00000000
	.align		4
        /*0004*/ 	.word	0xffffffff
	.align		4
        /*0008*/ 	.word	index@(_Z5dobrov)
	.align		4
        /*000c*/ 	.word	index@(vprintf)
	.align		4
        /*0010*/ 	.word	index@(_Z16inicializa_vetorv)
	.align		4
        /*0014*/ 	.word	index@(vprintf)
	.align		4
        /*0018*/ 	.word	0x00000000
	.align		4
        /*001c*/ 	.word	0xfffffffe
	.align		4
        /*0020*/ 	.word	0x00000000
	.align		4
        /*0024*/ 	.word	0xfffffffd
	.align		4
        /*0028*/ 	.word	0x00000000
	.align		4
        /*002c*/ 	.word	0xfffffffc


//--------------------- .nv.constant4             --------------------------
	.section	.nv.constant4,"a",@progbits
	.align	8
	.align		8
.nv.constant4:
        /*0000*/ 	.dword	vprintf
	.align		8
        /*0008*/ 	.dword	vetor
	.align		8
        /*0010*/ 	.dword	$str
	.align		8
        /*0018*/ 	.dword	$str$1


//--------------------- .text._Z5dobrov           --------------------------
	.section	.text._Z5dobrov,"ax",@progbits
	.align	128
        .global         _Z5dobrov
        .type           _Z5dobrov,@function
        .size           _Z5dobrov,(.L_x_4 - _Z5dobrov)
        .other          _Z5dobrov,@"STO_CUDA_ENTRY STV_DEFAULT"
_Z5dobrov:
.text._Z5dobrov:
[----:B------:R-:W0:Y:S01]  /*0000*/  LDC R1, c[0x0][0x37c] ;  /* 0x0000df00ff017b82 */ /* 0x000e220000000800 */
[----:B------:R-:W1:Y:S01]  /*0010*/  S2R R3, SR_TID.X ;  /* 0x0000000000037919 */ /* 0x000e620000002100 */
[----:B------:R-:W2:Y:S06]  /*0020*/  LDCU UR5, c[0x0][0x2fc] ;  /* 0x00005f80ff0577ac */ /* 0x000eac0008000800 */
[----:B------:R-:W1:Y:S01]  /*0030*/  S2UR UR6, SR_CTAID.X ;  /* 0x00000000000679c3 */ /* 0x000e620000002500 */
[----:B0-----:R-:W-:Y:S01]  /*0040*/  VIADD R1, R1, 0xfffffff8 ;  /* 0xfffffff801017836 */ /* 0x001fe20000000000 */
[----:B------:R-:W-:Y:S01]  /*0050*/  MOV R0, 0x0 ;  /* 0x0000000000007802 */ /* 0x000fe20000000f00 */
[----:B------:R-:W0:Y:S01]  /*0060*/  LDCU UR4, c[0x0][0x2f8] ;  /* 0x00005f00ff0477ac */ /* 0x000e220008000800 */
[----:B------:R-:W3:Y:S04]  /*0070*/  LDCU.64 UR36, c[0x0][0x358] ;  /* 0x00006b00ff2477ac */ /* 0x000ee80008000a00 */
[----:B------:R-:W1:Y:S08]  /*0080*/  LDC R2, c[0x0][0x360] ;  /* 0x0000d800ff027b82 */ /* 0x000e700000000800 */
[----:B------:R4:W3:Y:S01]  /*0090*/  LDC.64 R8, c[0x4][R0] ;  /* 0x0100000000087b82 */ /* 0x0008e20000000a00 */
[----:B0-----:R-:W-:-:S04]  /*00a0*/  IADD3 R6, P0, PT, R1, UR4, RZ ;  /* 0x0000000401067c10 */ /* 0x001fc8000ff1e0ff */
[----:B--2---:R-:W-:Y:S01]  /*00b0*/  IADD3.X R7, PT, PT, RZ, UR5, RZ, P0, !PT ;  /* 0x00000005ff077c10 */ /* 0x004fe200087fe4ff */
[----:B-1----:R-:W-:Y:S01]  /*00c0*/  IMAD R2, R2, UR6, R3 ;  /* 0x0000000602027c24 */ /* 0x002fe2000f8e0203 */
[----:B------:R-:W0:Y:S04]  /*00d0*/  LDCU.64 UR6, c[0x4][0x18] ;  /* 0x01000300ff0677ac */ /* 0x000e280008000a00 */
[----:B------:R4:W-:Y:S01]  /*00e0*/  STL [R1], R2 ;  /* 0x0000000201007387 */ /* 0x0009e20000100800 */
[----:B0-----:R-:W-:Y:S01]  /*00f0*/  MOV R4, UR6 ;  /* 0x0000000600047c02 */ /* 0x001fe20008000f00 */
[----:B---34-:R-:W-:-:S07]  /*0100*/  IMAD.U32 R5, RZ, RZ, UR7 ;  /* 0x00000007ff057e24 */ /* 0x018fce000f8e00ff */
[----:B------:R-:W-:-:S07]  /*0110*/  LEPC R20, `(.L_x_0) ;  /* 0x000000001014794e */ /* 0x000fce0000000000 */
[----:B------:R-:W-:Y:S05]  /*0120*/  CALL.ABS.NOINC R8 ;  /* 0x0000000008007343 */ /* 0x000fea0003c00000 */
.L_x_0:
[----:B------:R-:W0:Y:S02]  /*0130*/  LDC.64 R4, c[0x4][0x8] ;  /* 0x01000200ff047b82 */ /* 0x000e240000000a00 */
[----:B0-----:R-:W-:-:S05]  /*0140*/  IMAD.WIDE R2, R2, 0x4, R4 ;  /* 0x0000000402027825 */ /* 0x001fca00078e0204 */
[----:B------:R-:W2:Y:S02]  /*0150*/  LDG.E R0, desc[UR36][R2.64] ;  /* 0x0000002402007981 */ /* 0x000ea4000c1e1900 */
[----:B--2---:R-:W-:-:S05]  /*0160*/  IMAD.SHL.U32 R5, R0, 0x2, RZ ;  /* 0x0000000200057824 */ /* 0x004fca00078e00ff */
[----:B------:R-:W-:Y:S01]  /*0170*/  STG.E desc[UR36][R2.64], R5 ;  /* 0x0000000502007986 */ /* 0x000fe2000c101924 */
[----:B------:R-:W-:Y:S05]  /*0180*/  EXIT ;  /* 0x000000000000794d */ /* 0x000fea0003800000 */
.L_x_1:
[----:B------:R-:W-:-:S00]  /*0190*/  BRA `(.L_x_1) ;  /* 0xfffffffc00fc7947 */ /* 0x000fc0000383ffff */
[----:B------:R-:W-:-:S00]  /*01a0*/  NOP ;  /* 0x0000000000007918 */ /* 0x000fc00000000000 */
        /* <DEDUP_REMOVED lines=13> */
.L_x_4:


//--------------------- .text._Z16inicializa_vetorv --------------------------
	.section	.text._Z16inicializa_vetorv,"ax",@progbits
	.align	128
        .global         _Z16inicializa_vetorv
        .type           _Z16inicializa_vetorv,@function
        .size           _Z16inicializa_vetorv,(.L_x_5 - _Z16inicializa_vetorv)
        .other          _Z16inicializa_vetorv,@"STO_CUDA_ENTRY STV_DEFAULT"
_Z16inicializa_vetorv:
.text._Z16inicializa_vetorv:
        /* <DEDUP_REMOVED lines=9> */
[----:B------:R4:W5:Y:S01]  /*0090*/  LDC.64 R8, c[0x4][R0] ;  /* 0x0100000000087b82 */ /* 0x0009620000000a00 */
[----:B0-----:R-:W-:-:S04]  /*00a0*/  IADD3 R6, P0, PT, R1, UR4, RZ ;  /* 0x0000000401067c10 */ /* 0x001fc8000ff1e0ff */
[----:B--2---:R-:W-:Y:S01]  /*00b0*/  IADD3.X R7, PT, PT, RZ, UR5, RZ, P0, !PT ;  /* 0x00000005ff077c10 */ /* 0x004fe200087fe4ff */
[----:B-1----:R-:W-:Y:S01]  /*00c0*/  IMAD R2, R2, UR6, R3 ;  /* 0x0000000602027c24 */ /* 0x002fe2000f8e0203 */
[----:B------:R-:W0:Y:S04]  /*00d0*/  LDCU.64 UR6, c[0x4][0x10] ;  /* 0x01000200ff0677ac */ /* 0x000e280008000a00 */
[----:B------:R4:W-:Y:S01]  /*00e0*/  STL [R1], R2 ;  /* 0x0000000201007387 */ /* 0x0009e20000100800 */
[----:B0-----:R-:W-:Y:S01]  /*00f0*/  IMAD.U32 R4, RZ, RZ, UR6 ;  /* 0x00000006ff047e24 */ /* 0x001fe2000f8e00ff */
[----:B---345:R-:W-:-:S07]  /*0100*/  MOV R5, UR7 ;  /* 0x0000000700057c02 */ /* 0x038fce0008000f00 */
[----:B------:R-:W-:-:S07]  /*0110*/  LEPC R20, `(.L_x_2) ;  /* 0x000000001014794e */ /* 0x000fce0000000000 */
[----:B------:R-:W-:Y:S05]  /*0120*/  CALL.ABS.NOINC R8 ;  /* 0x0000000008007343 */ /* 0x000fea0003c00000 */
.L_x_2:
[----:B------:R-:W0:Y:S02]  /*0130*/  LDC.64 R4, c[0x4][0x8] ;  /* 0x01000200ff047b82 */ /* 0x000e240000000a00 */
[----:B0-----:R-:W-:-:S05]  /*0140*/  IMAD.WIDE R4, R2, 0x4, R4 ;  /* 0x0000000402047825 */ /* 0x001fca00078e0204 */
[----:B------:R-:W-:Y:S01]  /*0150*/  STG.E desc[UR36][R4.64], R2 ;  /* 0x0000000204007986 */ /* 0x000fe2000c101924 */
[----:B------:R-:W-:Y:S05]  /*0160*/  EXIT ;  /* 0x000000000000794d */ /* 0x000fea0003800000 */
.L_x_3:
        /* <DEDUP_REMOVED lines=9> */
.L_x_5:


//--------------------- .nv.global.init           --------------------------
	.section	.nv.global.init,"aw",@progbits
.nv.global.init:
	.type		$str$1,@object
	.size		$str$1,($str - $str$1)
$str$1:
        /*0000*/ 	.byte	0x0a, 0x20, 0x47, 0x50, 0x55, 0x20, 0x2d, 0x20, 0x63, 0x61, 0x6c, 0x63, 0x75, 0x6c, 0x61, 0x6e
        /*0010*/ 	.byte	0x64, 0x6f, 0x20, 0x2d, 0x20, 0x74, 0x68, 0x20, 0x25, 0x64, 0x20, 0x0a, 0x00
	.type		$str,@object
	.size		$str,(.L_1 - $str)
$str:
        /*001d*/ 	.byte	0x0a, 0x20, 0x47, 0x50, 0x55, 0x20, 0x2d, 0x20, 0x69, 0x6e, 0x69, 0x63, 0x69, 0x61, 0x6c, 0x69
        /*002d*/ 	.byte	0x7a, 0x61, 0x6e, 0x64, 0x6f, 0x20, 0x2d, 0x20, 0x4c, 0x3d, 0x20, 0x25, 0x64, 0x0a, 0x00
.L_1:


//--------------------- .nv.shared.reserved.0     --------------------------
	.section	.nv.shared.reserved.0,"aw",@nobits
	.weak		__nv_reservedSMEM_offset_0_alias
	.size		__nv_reservedSMEM_offset_0_alias, 0, 64
	.other		__nv_reservedSMEM_offset_0_alias,@"STO_CUDA_RESERVED_SHARED STV_DEFAULT"
__nv_reservedSMEM_offset_0_alias:
	.zero		0
	.zero		64


//--------------------- .nv.global                --------------------------
	.section	.nv.global,"aw",@nobits
	.align	4
.nv.global:
	.type		vetor,@object
	.size		vetor,(.L_0 - vetor)
	.other		vetor,@"STV_DEFAULT STO_CUDA_MANAGED"
vetor:
	.zero		40
.L_0:


//--------------------- .nv.constant0._Z5dobrov   --------------------------
	.section	.nv.constant0._Z5dobrov,"a",@progbits
	.sectionflags	@""
	.align	4
.nv.constant0._Z5dobrov:
	.zero		896


//--------------------- .nv.constant0._Z16inicializa_vetorv --------------------------
	.section	.nv.constant0._Z16inicializa_vetorv,"a",@progbits
	.sectionflags	@""
	.align	4
.nv.constant0._Z16inicializa_vetorv:
	.zero		896


//--------------------- SYMBOLS --------------------------

	.type		.nv.reservedSmem.offset0,@object
	.size		.nv.reservedSmem.offset0,0x4
	.type		vprintf,@function
